	.headerflags	@"EF_CUDA_TEXMODE_UNIFIED EF_CUDA_64BIT_ADDRESS EF_CUDA_ACCELERATORS EF_CUDA_SM90 EF_CUDA_VIRTUAL_SM(EF_CUDA_SM90)"
	.elftype	@"ET_EXEC"


//--------------------- .nv.info                  --------------------------
	.section	.nv.info,"",@"SHT_CUDA_INFO"
	.align	4


	//----- nvinfo : EIATTR_REGCOUNT
	.align		4
        /*0000*/ 	.byte	0x04, 0x2f
        /*0002*/ 	.short	(.L_3 - .L_2)
	.align		4
.L_2:
        /*0004*/ 	.word	index@(triton_poi_fused__native_batch_norm_legit_no_training_relu_4)
        /*0008*/ 	.word	0x00000011


	//----- nvinfo : EIATTR_MIN_STACK_SIZE
	.align		4
.L_3:
        /*000c*/ 	.byte	0x04, 0x12
        /*000e*/ 	.short	(.L_5 - .L_4)
	.align		4
.L_4:
        /*0010*/ 	.word	index@(triton_poi_fused__native_batch_norm_legit_no_training_relu_4)
        /*0014*/ 	.word	0x00000000


	//----- nvinfo : EIATTR_FRAME_SIZE
	.align		4
.L_5:
        /*0018*/ 	.byte	0x04, 0x11
        /*001a*/ 	.short	(.L_7 - .L_6)
	.align		4
.L_6:
        /*001c*/ 	.word	index@(triton_poi_fused__native_batch_norm_legit_no_training_relu_4)
        /*0020*/ 	.word	0x00000000


	//----- nvinfo : EIATTR_MIN_STACK_SIZE
	.align		4
.L_7:
        /*0024*/ 	.byte	0x04, 0x12
        /*0026*/ 	.short	(.L_9 - .L_8)
	.align		4
.L_8:
        /*0028*/ 	.word	index@(triton_poi_fused__native_batch_norm_legit_no_training_relu_4)
        /*002c*/ 	.word	0x00000000
.L_9:


//--------------------- .nv.info.triton_poi_fused__native_batch_norm_legit_no_training_relu_4 --------------------------
	.section	.nv.info.triton_poi_fused__native_batch_norm_legit_no_training_relu_4,"",@"SHT_CUDA_INFO"
	.sectionflags	@""
	.align	4


	//----- nvinfo : EIATTR_CUDA_API_VERSION
	.align		4
        /*0000*/ 	.byte	0x04, 0x37
        /*0002*/ 	.short	(.L_11 - .L_10)
.L_10:
        /*0004*/ 	.word	0x0000007c


	//----- nvinfo : EIATTR_KPARAM_INFO
	.align		4
.L_11:
        /*0008*/ 	.byte	0x04, 0x17
        /*000a*/ 	.short	(.L_13 - .L_12)
.L_12:
        /*000c*/ 	.word	0x00000000
        /*0010*/ 	.short	0x0006
        /*0012*/ 	.short	0x0030
        /*0014*/ 	.byte	0x00, 0xf0, 0x11, 0x00


	//----- nvinfo : EIATTR_KPARAM_INFO
	.align		4
.L_13:
        /*0018*/ 	.byte	0x04, 0x17
        /*001a*/ 	.short	(.L_15 - .L_14)
.L_14:
        /*001c*/ 	.word	0x00000000
        /*0020*/ 	.short	0x0005
        /*0022*/ 	.short	0x0028
        /*0024*/ 	.byte	0x00, 0xf4, 0x21, 0x00


	//----- nvinfo : EIATTR_KPARAM_INFO
	.align		4
.L_15:
        /*0028*/ 	.byte	0x04, 0x17
        /*002a*/ 	.short	(.L_17 - .L_16)
.L_16:
        /*002c*/ 	.word	0x00000000
        /*0030*/ 	.short	0x0004
        /*0032*/ 	.short	0x0020
        /*0034*/ 	.byte	0x00, 0xf4, 0x21, 0x00


	//----- nvinfo : EIATTR_KPARAM_INFO
	.align		4
.L_17:
        /*0038*/ 	.byte	0x04, 0x17
        /*003a*/ 	.short	(.L_19 - .L_18)
.L_18:
        /*003c*/ 	.word	0x00000000
        /*0040*/ 	.short	0x0003
        /*0042*/ 	.short	0x0018
        /*0044*/ 	.byte	0x00, 0xf4, 0x21, 0x00


	//----- nvinfo : EIATTR_KPARAM_INFO
	.align		4
.L_19:
        /*0048*/ 	.byte	0x04, 0x17
        /*004a*/ 	.short	(.L_21 - .L_20)
.L_20:
        /*004c*/ 	.word	0x00000000
        /*0050*/ 	.short	0x0002
        /*0052*/ 	.short	0x0010
        /*0054*/ 	.byte	0x00, 0xf4, 0x21, 0x00


	//----- nvinfo : EIATTR_KPARAM_INFO
	.align		4
.L_21:
        /*0058*/ 	.byte	0x04, 0x17
        /*005a*/ 	.short	(.L_23 - .L_22)
.L_22:
        /*005c*/ 	.word	0x00000000
        /*0060*/ 	.short	0x0001
        /*0062*/ 	.short	0x0008
        /*0064*/ 	.byte	0x00, 0xf4, 0x21, 0x00


	//----- nvinfo : EIATTR_KPARAM_INFO
	.align		4
.L_23:
        /*0068*/ 	.byte	0x04, 0x17
        /*006a*/ 	.short	(.L_25 - .L_24)
.L_24:
        /*006c*/ 	.word	0x00000000
        /*0070*/ 	.short	0x0000
        /*0072*/ 	.short	0x0000
        /*0074*/ 	.byte	0x00, 0xf4, 0x21, 0x00


	//----- nvinfo : EIATTR_SPARSE_MMA_MASK
	.align		4
.L_25:
        /*0078*/ 	.byte	0x03, 0x50
        /*007a*/ 	.short	0x0000


	//----- nvinfo : EIATTR_MAXREG_COUNT
	.align		4
        /*007c*/ 	.byte	0x03, 0x1b
        /*007e*/ 	.short	0x00ff


	//----- nvinfo : EIATTR_EXIT_INSTR_OFFSETS
	.align		4
        /*0080*/ 	.byte	0x04, 0x1c
        /*0082*/ 	.short	(.L_27 - .L_26)


	//   ....[0]....
.L_26:
        /*0084*/ 	.word	0x00000350


	//----- nvinfo : EIATTR_REQNTID
	.align		4
.L_27:
        /*0088*/ 	.byte	0x04, 0x10
        /*008a*/ 	.short	(.L_29 - .L_28)
.L_28:
        /*008c*/ 	.word	0x00000080
        /*0090*/ 	.word	0x00000001
        /*0094*/ 	.word	0x00000001


	//----- nvinfo : EIATTR_CBANK_PARAM_SIZE
	.align		4
.L_29:
        /*0098*/ 	.byte	0x03, 0x19
        /*009a*/ 	.short	0x0034


	//----- nvinfo : EIATTR_PARAM_CBANK
	.align		4
        /*009c*/ 	.byte	0x04, 0x0a
        /*009e*/ 	.short	(.L_31 - .L_30)
	.align		4
.L_30:
        /*00a0*/ 	.word	index@(.nv.constant0.triton_poi_fused__native_batch_norm_legit_no_training_relu_4)
        /*00a4*/ 	.short	0x0210
        /*00a6*/ 	.short	0x0034


	//----- nvinfo : EIATTR_SW_WAR
	.align		4
.L_31:
        /*00a8*/ 	.byte	0x04, 0x36
        /*00aa*/ 	.short	(.L_33 - .L_32)
.L_32:
        /*00ac*/ 	.word	0x00000008
.L_33:


//--------------------- .nv.callgraph             --------------------------
	.section	.nv.callgraph,"",@"SHT_CUDA_CALLGRAPH"
	.align	4
	.sectionentsize	8
	.align		4
        /*0000*/ 	.word	0x00000000
	.align		4
        /*0004*/ 	.word	0xffffffff
	.align		4
        /*0008*/ 	.word	0x00000000
	.align		4
        /*000c*/ 	.word	0xfffffffe
	.align		4
        /*0010*/ 	.word	0x00000000
	.align		4
        /*0014*/ 	.word	0xfffffffd
	.align		4
        /*0018*/ 	.word	0x00000000
	.align		4
        /*001c*/ 	.word	0xfffffffc


//--------------------- .nv.constant4             --------------------------
	.section	.nv.constant4,"a",@progbits
	.align	8
	.align		8
.nv.constant4:
        /*0000*/ 	.dword	_$_str
	.align		8
        /*0008*/ 	.dword	_$_str_$_2


//--------------------- .text.triton_poi_fused__native_batch_norm_legit_no_training_relu_4 --------------------------
	.section	.text.triton_poi_fused__native_batch_norm_legit_no_training_relu_4,"ax",@progbits
	.align	128
        .global         triton_poi_fused__native_batch_norm_legit_no_training_relu_4
        .type           triton_poi_fused__native_batch_norm_legit_no_training_relu_4,@function
        .size           triton_poi_fused__native_batch_norm_legit_no_training_relu_4,(.L_x_1 - triton_poi_fused__native_batch_norm_legit_no_training_relu_4)
        .other          triton_poi_fused__native_batch_norm_legit_no_training_relu_4,@"STO_CUDA_ENTRY STV_DEFAULT"
triton_poi_fused__native_batch_norm_legit_no_training_relu_4:
.text.triton_poi_fused__native_batch_norm_legit_no_training_relu_4:
[----:B------:R-:W-:Y:S01]  /*0000*/  LDC R1, c[0x0][0x28] ;  /* 0x00000a00ff017b82 */ /* 0x000fe20000000800 */
[----:B------:R-:W1:Y:S07]  /*0010*/  S2R R0, SR_TID.X ;  /* 0x0000000000007919 */ /* 0x000e6e0000002100 */
[----:B------:R-:W2:Y:S01]  /*0020*/  LDC.64 R6, c[0x0][0x220] ;  /* 0x00008800ff067b82 */ /* 0x000ea20000000a00 */
[----:B------:R-:W-:Y:S01]  /*0030*/  ULDC.64 UR4, c[0x0][0x208] ;  /* 0x0000820000047ab9 */ /* 0x000fe20000000a00 */
[----:B------:R-:W3:Y:S06]  /*0040*/  S2R R5, SR_CTAID.X ;  /* 0x0000000000057919 */ /* 0x000eec0000002500 */
[----:B------:R-:W4:Y:S08]  /*0050*/  LDC.64 R8, c[0x0][0x228] ;  /* 0x00008a00ff087b82 */ /* 0x000f300000000a00 */
[----:B------:R-:W5:Y:S01]  /*0060*/  LDC.64 R10, c[0x0][0x230] ;  /* 0x00008c00ff0a7b82 */ /* 0x000f620000000a00 */
[----:B-1----:R-:W-:-:S02]  /*0070*/  SHF.L.U32 R0, R0, 0x1, RZ ;  /* 0x0000000100007819 */ /* 0x002fc400000006ff */
[----:B---3--:R-:W-:Y:S02]  /*0080*/  SHF.R.S32.HI R3, RZ, 0x17, R5 ;  /* 0x00000017ff037819 */ /* 0x008fe40000011405 */
[----:B------:R-:W-:Y:S02]  /*0090*/  LOP3.LUT R0, R0, 0xfe, RZ, 0xc0, !PT ;  /* 0x000000fe00007812 */ /* 0x000fe400078ec0ff */
[----:B------:R-:W-:Y:S02]  /*00a0*/  SGXT R3, R3, 0x1 ;  /* 0x000000010303781a */ /* 0x000fe40000000200 */
[----:B------:R-:W-:Y:S02]  /*00b0*/  LEA R0, R5, R0, 0x8 ;  /* 0x0000000005007211 */ /* 0x000fe400078e40ff */
[----:B------:R-:W1:Y:S02]  /*00c0*/  LDC.64 R4, c[0x0][0x218] ;  /* 0x00008600ff047b82 */ /* 0x000e640000000a00 */
[----:B------:R-:W-:-:S04]  /*00d0*/  LEA.HI R3, R3, R0, RZ, 0xa ;  /* 0x0000000003037211 */ /* 0x000fc800078f50ff */
[----:B------:R-:W-:-:S04]  /*00e0*/  SHF.R.S32.HI R3, RZ, 0xa, R3 ;  /* 0x0000000aff037819 */ /* 0x000fc80000011403 */
[----:B------:R-:W-:-:S04]  /*00f0*/  LEA.HI R2, R3, R3, RZ, 0x3 ;  /* 0x0000000303027211 */ /* 0x000fc800078f18ff */
[----:B------:R-:W-:-:S04]  /*0100*/  LOP3.LUT R2, R2, 0xfffffff8, RZ, 0xc0, !PT ;  /* 0xfffffff802027812 */ /* 0x000fc800078ec0ff */
[----:B------:R-:W-:Y:S02]  /*0110*/  IADD3 R13, R3, -R2, RZ ;  /* 0x80000002030d7210 */ /* 0x000fe40007ffe0ff */
[----:B------:R-:W3:Y:S03]  /*0120*/  LDC.64 R2, c[0x0][0x210] ;  /* 0x00008400ff027b82 */ /* 0x000ee60000000a00 */
[----:B--2---:R-:W-:-:S06]  /*0130*/  IMAD.WIDE R6, R13, 0x4, R6 ;  /* 0x000000040d067825 */ /* 0x004fcc00078e0206 */
[----:B------:R-:W2:Y:S01]  /*0140*/  LDG.E.EL R6, desc[UR4][R6.64] ;  /* 0x0000000406067981 */ /* 0x000ea2000c2e1900 */
[----:B-1----:R-:W-:-:S05]  /*0150*/  IMAD.WIDE R4, R13, 0x4, R4 ;  /* 0x000000040d047825 */ /* 0x002fca00078e0204 */
[----:B------:R1:W2:Y:S01]  /*0160*/  LDG.E.EL R12, desc[UR4][R4.64] ;  /* 0x00000004040c7981 */ /* 0x0002a2000c2e1900 */
[----:B---3--:R-:W-:Y:S01]  /*0170*/  IMAD.WIDE R2, R0, 0x4, R2 ;  /* 0x0000000400027825 */ /* 0x008fe200078e0202 */
[----:B------:R-:W-:Y:S01]  /*0180*/  HFMA2.MMA R14, -RZ, RZ, 1.625, 0 ;  /* 0x3e800000ff0e7435 */ /* 0x000fe200000001ff */
[----:B-1----:R-:W1:Y:S04]  /*0190*/  LDC.64 R4, c[0x0][0x238] ;  /* 0x00008e00ff047b82 */ /* 0x002e680000000a00 */
[----:B------:R-:W3:Y:S01]  /*01a0*/  LDG.E.64 R2, desc[UR4][R2.64] ;  /* 0x0000000402027981 */ /* 0x000ee2000c1e1b00 */
[----:B----4-:R-:W-:-:S04]  /*01b0*/  IMAD.WIDE R8, R13, 0x4, R8 ;  /* 0x000000040d087825 */ /* 0x010fc800078e0208 */
[----:B-----5:R-:W-:Y:S02]  /*01c0*/  IMAD.WIDE R10, R13, 0x4, R10 ;  /* 0x000000040d0a7825 */ /* 0x020fe400078e020a */
[----:B------:R-:W4:Y:S04]  /*01d0*/  LDG.E.EL R8, desc[UR4][R8.64] ;  /* 0x0000000408087981 */ /* 0x000f28000c2e1900 */
[----:B------:R-:W4:Y:S01]  /*01e0*/  LDG.E.EL R11, desc[UR4][R10.64] ;  /* 0x000000040a0b7981 */ /* 0x000f22000c2e1900 */
[----:B-1----:R-:W-:-:S04]  /*01f0*/  IMAD.WIDE R4, R0, 0x4, R4 ;  /* 0x0000000400047825 */ /* 0x002fc800078e0204 */
[----:B--2---:R-:W-:-:S04]  /*0200*/  FADD R6, R6, 9.9999997473787516356e-06 ;  /* 0x3727c5ac06067421 */ /* 0x004fc80000000000 */
[----:B------:R-:W1:Y:S02]  /*0210*/  MUFU.SQRT R7, R6 ;  /* 0x0000000600077308 */ /* 0x000e640000002000 */
[C---:B-1----:R-:W-:Y:S02]  /*0220*/  FSETP.GT.AND P0, PT, R7.reuse, 8.50705917302346158658e+37, PT ;  /* 0x7e8000000700780b */ /* 0x042fe40003f04000 */
[----:B------:R-:W-:-:S11]  /*0230*/  FSETP.GEU.AND P1, PT, R7, 1.175494350822287508e-38, PT ;  /* 0x008000000700780b */ /* 0x000fd60003f2e000 */
[----:B------:R-:W-:-:S04]  /*0240*/  @P0 FMUL R7, R7, 0.25 ;  /* 0x3e80000007070820 */ /* 0x000fc80000400000 */
[----:B------:R-:W-:-:S06]  /*0250*/  @!P1 FMUL R7, R7, 16777216 ;  /* 0x4b80000007079820 */ /* 0x000fcc0000400000 */
[----:B------:R-:W1:Y:S01]  /*0260*/  MUFU.RCP R7, R7 ;  /* 0x0000000700077308 */ /* 0x000e620000001000 */
[----:B------:R-:W-:Y:S01]  /*0270*/  FSEL R14, R14, 1, P0 ;  /* 0x3f8000000e0e7808 */ /* 0x000fe20000000000 */
[----:B---3--:R-:W-:-:S04]  /*0280*/  FADD R2, R2, -R12 ;  /* 0x8000000c02027221 */ /* 0x008fc80000000000 */
[----:B------:R-:W-:Y:S01]  /*0290*/  @!P1 FMUL R14, R14, 16777216 ;  /* 0x4b8000000e0e9820 */ /* 0x000fe20000400000 */
[----:B------:R-:W-:-:S03]  /*02a0*/  FADD R3, R3, -R12 ;  /* 0x8000000c03037221 */ /* 0x000fc60000000000 */
[----:B-1----:R-:W-:-:S04]  /*02b0*/  FMUL R14, R7, R14 ;  /* 0x0000000e070e7220 */ /* 0x002fc80000400000 */
[-C--:B------:R-:W-:Y:S01]  /*02c0*/  FMUL R2, R2, R14.reuse ;  /* 0x0000000e02027220 */ /* 0x080fe20000400000 */
[----:B------:R-:W-:-:S03]  /*02d0*/  FMUL R14, R3, R14 ;  /* 0x0000000e030e7220 */ /* 0x000fc60000400000 */
[C-C-:B----4-:R-:W-:Y:S01]  /*02e0*/  FFMA R2, R8.reuse, R2, R11.reuse ;  /* 0x0000000208027223 */ /* 0x150fe2000000000b */
[----:B------:R-:W-:-:S04]  /*02f0*/  FFMA R14, R8, R14, R11 ;  /* 0x0000000e080e7223 */ /* 0x000fc8000000000b */
[----:B------:R-:W-:Y:S02]  /*0300*/  FSETP.GEU.AND P0, PT, R2, RZ, PT ;  /* 0x000000ff0200720b */ /* 0x000fe40003f0e000 */
[----:B------:R-:W-:Y:S02]  /*0310*/  FSETP.GEU.AND P1, PT, R14, RZ, PT ;  /* 0x000000ff0e00720b */ /* 0x000fe40003f2e000 */
[----:B------:R-:W-:Y:S02]  /*0320*/  FSEL R2, R2, RZ, P0 ;  /* 0x000000ff02027208 */ /* 0x000fe40000000000 */
[----:B------:R-:W-:-:S05]  /*0330*/  FSEL R3, R14, RZ, P1 ;  /* 0x000000ff0e037208 */ /* 0x000fca0000800000 */
[----:B------:R-:W-:Y:S01]  /*0340*/  STG.E.64 desc[UR4][R4.64], R2 ;  /* 0x0000000204007986 */ /* 0x000fe2000c101b04 */
[----:B------:R-:W-:Y:S05]  /*0350*/  EXIT ;  /* 0x000000000000794d */ /* 0x000fea0003800000 */
.L_x_0:
[----:B------:R-:W-:-:S00]  /*0360*/  BRA `(.L_x_0) ;  /* 0xfffffffc00fc7947 */ /* 0x000fc0000383ffff */
[----:B------:R-:W-:-:S00]  /*0370*/  NOP ;  /* 0x0000000000007918 */ /* 0x000fc00000000000 */
        /* <DEDUP_REMOVED lines=8> */
.L_x_1:


//--------------------- .nv.global.init           --------------------------
	.section	.nv.global.init,"aw",@progbits
.nv.global.init:
	.type		_$_str,@object
	.size		_$_str,(_$_str_$_2 - _$_str)
_$_str:
        /*0000*/ 	.byte	0x5f, 0x5f, 0x43, 0x55, 0x44, 0x41, 0x5f, 0x46, 0x54, 0x5a, 0x00
	.type		_$_str_$_2,@object
	.size		_$_str_$_2,(.L_1 - _$_str_$_2)
_$_str_$_2:
        /*000b*/ 	.byte	0x5f, 0x5f, 0x43, 0x55, 0x44, 0x41, 0x5f, 0x50, 0x52, 0x45, 0x43, 0x5f, 0x53, 0x51, 0x52, 0x54
        /*001b*/ 	.byte	0x00
.L_1:


//--------------------- .nv.constant0.triton_poi_fused__native_batch_norm_legit_no_training_relu_4 --------------------------
	.section	.nv.constant0.triton_poi_fused__native_batch_norm_legit_no_training_relu_4,"a",@progbits
	.sectionflags	@""
	.align	4
.nv.constant0.triton_poi_fused__native_batch_norm_legit_no_training_relu_4:
	.zero		580
